//
// Generated by NVIDIA NVVM Compiler
//
// Compiler Build ID: CL-36424714
// Cuda compilation tools, release 13.0, V13.0.88
// Based on NVVM 20.0.0
//

.version 9.0
.target sm_100
.address_size 64

	// .globl	_Z16incrCntNonAtomicPi

.visible .entry _Z16incrCntNonAtomicPi(
	.param .u64 .ptr .align 1 _Z16incrCntNonAtomicPi_param_0
)
{
	.reg .b32 	%r<3>;
	.reg .b64 	%rd<3>;

	ld.param.u64 	%rd1, [_Z16incrCntNonAtomicPi_param_0];
	cvta.to.global.u64 	%rd2, %rd1;
	ld.global.u32 	%r1, [%rd2];
	add.s32 	%r2, %r1, 1;
	st.global.u32 	[%rd2], %r2;
	ret;

}
	// .globl	_Z13incrCntAtomicPi
.visible .entry _Z13incrCntAtomicPi(
	.param .u64 .ptr .align 1 _Z13incrCntAtomicPi_param_0
)
{
	.reg .b32 	%r<2>;
	.reg .b64 	%rd<3>;

	ld.param.u64 	%rd1, [_Z13incrCntAtomicPi_param_0];
	cvta.to.global.u64 	%rd2, %rd1;
	atom.global.add.u32 	%r1, [%rd2], 1;
	ret;

}


// ===== COMPILED SASS (sm_100) =====

	.target	sm_100

	.elftype	@"ET_EXEC"


//--------------------- .note.nv.tkinfo           --------------------------
	.section	.note.nv.tkinfo,"",@"SHT_NOTE"
	.sectionflags	@"SHF_NOTE_NV_TKINFO"
	.tkinfo
        /*0018*/ 	.word	0x00000002
        /*0030*/ 	.string	""
        /*0030*/ 	.string	"ptxas"
        /*0030*/ 	.string	"Cuda compilation tools, release 13.0, V13.0.88"
        /*0030*/ 	.string	"Build cuda_13.0.r13.0/compiler.36424714_0"
        /*0030*/ 	.string	"-arch sm_100 -m 64 "



//--------------------- .note.nv.cuinfo           --------------------------
	.section	.note.nv.cuinfo,"",@"SHT_NOTE"
	.sectionflags	@"SHF_NOTE_NV_CUINFO"
        /*0018*/ 	.short	0x0002
        /*001a*/ 	.short	0x0064
        /*001c*/ 	.short	0x0082
	.zero		2


//--------------------- .nv.info                  --------------------------
	.section	.nv.info,"",@"SHT_CUDA_INFO"
	.align	4


	//----- nvinfo : EIATTR_REGCOUNT
	.align		4
        /*0000*/ 	.byte	0x04, 0x2f
        /*0002*/ 	.short	(.L_1 - .L_0)
	.align		4
.L_0:
        /*0004*/ 	.word	index@(_Z16incrCntNonAtomicPi)
        /*0008*/ 	.word	0x00000008


	//----- nvinfo : EIATTR_FRAME_SIZE
	.align		4
.L_1:
        /*000c*/ 	.byte	0x04, 0x11
        /*000e*/ 	.short	(.L_3 - .L_2)
	.align		4
.L_2:
        /*0010*/ 	.word	index@(_Z16incrCntNonAtomicPi)
        /*0014*/ 	.word	0x00000000


	//----- nvinfo : EIATTR_REGCOUNT
	.align		4
.L_3:
        /*0018*/ 	.byte	0x04, 0x2f
        /*001a*/ 	.short	(.L_5 - .L_4)
	.align		4
.L_4:
        /*001c*/ 	.word	index@(_Z13incrCntAtomicPi)
        /*0020*/ 	.word	0x00000008


	//----- nvinfo : EIATTR_FRAME_SIZE
	.align		4
.L_5:
        /*0024*/ 	.byte	0x04, 0x11
        /*0026*/ 	.short	(.L_7 - .L_6)
	.align		4
.L_6:
        /*0028*/ 	.word	index@(_Z13incrCntAtomicPi)
        /*002c*/ 	.word	0x00000000


	//----- nvinfo : EIATTR_MIN_STACK_SIZE
	.align		4
.L_7:
        /*0030*/ 	.byte	0x04, 0x12
        /*0032*/ 	.short	(.L_9 - .L_8)
	.align		4
.L_8:
        /*0034*/ 	.word	index@(_Z13incrCntAtomicPi)
        /*0038*/ 	.word	0x00000000


	//----- nvinfo : EIATTR_MIN_STACK_SIZE
	.align		4
.L_9:
        /*003c*/ 	.byte	0x04, 0x12
        /*003e*/ 	.short	(.L_11 - .L_10)
	.align		4
.L_10:
        /*0040*/ 	.word	index@(_Z16incrCntNonAtomicPi)
        /*0044*/ 	.word	0x00000000
.L_11:


//--------------------- .nv.compat                --------------------------
	.section	.nv.compat,"",@"SHT_CUDA_COMPAT_INFO"
	.align	4
        /*0000*/ 	.byte	0x02, 0x09, 0x00, 0x00, 0x02, 0x02, 0x01, 0x00, 0x02, 0x05, 0x05, 0x00, 0x03, 0x07, 0x01, 0x01
        /*0010*/ 	.byte	0x02, 0x03, 0x00, 0x00, 0x02, 0x06, 0x01, 0x00, 0x04, 0x0b, 0x08, 0x00, 0x09, 0x00, 0x00, 0x00
        /*0020*/ 	.byte	0x00, 0x00, 0x00, 0x00


//--------------------- .nv.info._Z13incrCntAtomicPi --------------------------
	.section	.nv.info._Z13incrCntAtomicPi,"",@"SHT_CUDA_INFO"
	.sectionflags	@""
	.align	4


	//----- nvinfo : EIATTR_CUDA_API_VERSION
	.align		4
        /*0000*/ 	.byte	0x04, 0x37
        /*0002*/ 	.short	(.L_13 - .L_12)
.L_12:
        /*0004*/ 	.word	0x00000082


	//----- nvinfo : EIATTR_KPARAM_INFO
	.align		4
.L_13:
        /*0008*/ 	.byte	0x04, 0x17
        /*000a*/ 	.short	(.L_15 - .L_14)
.L_14:
        /*000c*/ 	.word	0x00000000
        /*0010*/ 	.short	0x0000
        /*0012*/ 	.short	0x0000
        /*0014*/ 	.byte	0x00, 0xf5, 0x21, 0x00


	//----- nvinfo : EIATTR_SPARSE_MMA_MASK
	.align		4
.L_15:
        /*0018*/ 	.byte	0x03, 0x50
        /*001a*/ 	.short	0x0000


	//----- nvinfo : EIATTR_MAXREG_COUNT
	.align		4
        /*001c*/ 	.byte	0x03, 0x1b
        /*001e*/ 	.short	0x00ff


	//----- nvinfo : EIATTR_MERCURY_ISA_VERSION
	.align		4
        /*0020*/ 	.byte	0x03, 0x5f
        /*0022*/ 	.short	0x0101


	//----- nvinfo : EIATTR_INT_WARP_WIDE_INSTR_OFFSETS
	.align		4
        /*0024*/ 	.byte	0x04, 0x31
        /*0026*/ 	.short	(.L_17 - .L_16)


	//   ....[0]....
.L_16:
        /*0028*/ 	.word	0x00000030


	//----- nvinfo : EIATTR_VRC_CTA_INIT_COUNT
	.align		4
.L_17:
        /*002c*/ 	.byte	0x02, 0x4a
	.zero		1
	.zero		1


	//----- nvinfo : EIATTR_EXIT_INSTR_OFFSETS
	.align		4
        /*0030*/ 	.byte	0x04, 0x1c
        /*0032*/ 	.short	(.L_19 - .L_18)


	//   ....[0]....
.L_18:
        /*0034*/ 	.word	0x00000090


	//----- nvinfo : EIATTR_CBANK_PARAM_SIZE
	.align		4
.L_19:
        /*0038*/ 	.byte	0x03, 0x19
        /*003a*/ 	.short	0x0008


	//----- nvinfo : EIATTR_PARAM_CBANK
	.align		4
        /*003c*/ 	.byte	0x04, 0x0a
        /*003e*/ 	.short	(.L_21 - .L_20)
	.align		4
.L_20:
        /*0040*/ 	.word	index@(.nv.constant0._Z13incrCntAtomicPi)
        /*0044*/ 	.short	0x0380
        /*0046*/ 	.short	0x0008


	//----- nvinfo : EIATTR_SW_WAR
	.align		4
.L_21:
        /*0048*/ 	.byte	0x04, 0x36
        /*004a*/ 	.short	(.L_23 - .L_22)
.L_22:
        /*004c*/ 	.word	0x00000008
.L_23:


//--------------------- .nv.info._Z16incrCntNonAtomicPi --------------------------
	.section	.nv.info._Z16incrCntNonAtomicPi,"",@"SHT_CUDA_INFO"
	.sectionflags	@""
	.align	4


	//----- nvinfo : EIATTR_CUDA_API_VERSION
	.align		4
        /*0000*/ 	.byte	0x04, 0x37
        /*0002*/ 	.short	(.L_25 - .L_24)
.L_24:
        /*0004*/ 	.word	0x00000082


	//----- nvinfo : EIATTR_KPARAM_INFO
	.align		4
.L_25:
        /*0008*/ 	.byte	0x04, 0x17
        /*000a*/ 	.short	(.L_27 - .L_26)
.L_26:
        /*000c*/ 	.word	0x00000000
        /*0010*/ 	.short	0x0000
        /*0012*/ 	.short	0x0000
        /*0014*/ 	.byte	0x00, 0xf5, 0x21, 0x00


	//----- nvinfo : EIATTR_SPARSE_MMA_MASK
	.align		4
.L_27:
        /*0018*/ 	.byte	0x03, 0x50
        /*001a*/ 	.short	0x0000


	//----- nvinfo : EIATTR_MAXREG_COUNT
	.align		4
        /*001c*/ 	.byte	0x03, 0x1b
        /*001e*/ 	.short	0x00ff


	//----- nvinfo : EIATTR_MERCURY_ISA_VERSION
	.align		4
        /*0020*/ 	.byte	0x03, 0x5f
        /*0022*/ 	.short	0x0101


	//----- nvinfo : EIATTR_VRC_CTA_INIT_COUNT
	.align		4
        /*0024*/ 	.byte	0x02, 0x4a
	.zero		1
	.zero		1


	//----- nvinfo : EIATTR_EXIT_INSTR_OFFSETS
	.align		4
        /*0028*/ 	.byte	0x04, 0x1c
        /*002a*/ 	.short	(.L_29 - .L_28)


	//   ....[0]....
.L_28:
        /*002c*/ 	.word	0x00000060


	//----- nvinfo : EIATTR_CBANK_PARAM_SIZE
	.align		4
.L_29:
        /*0030*/ 	.byte	0x03, 0x19
        /*0032*/ 	.short	0x0008


	//----- nvinfo : EIATTR_PARAM_CBANK
	.align		4
        /*0034*/ 	.byte	0x04, 0x0a
        /*0036*/ 	.short	(.L_31 - .L_30)
	.align		4
.L_30:
        /*0038*/ 	.word	index@(.nv.constant0._Z16incrCntNonAtomicPi)
        /*003c*/ 	.short	0x0380
        /*003e*/ 	.short	0x0008


	//----- nvinfo : EIATTR_SW_WAR
	.align		4
.L_31:
        /*0040*/ 	.byte	0x04, 0x36
        /*0042*/ 	.short	(.L_33 - .L_32)
.L_32:
        /*0044*/ 	.word	0x00000008
.L_33:


//--------------------- .nv.callgraph             --------------------------
	.section	.nv.callgraph,"",@"SHT_CUDA_CALLGRAPH"
	.align	4
	.sectionentsize	8
	.align		4
        /*0000*/ 	.word	0x00000000
	.align		4
        /*0004*/ 	.word	0xffffffff
	.align		4
        /*0008*/ 	.word	0x00000000
	.align		4
        /*000c*/ 	.word	0xfffffffe
	.align		4
        /*0010*/ 	.word	0x00000000
	.align		4
        /*0014*/ 	.word	0xfffffffd
	.align		4
        /*0018*/ 	.word	0x00000000
	.align		4
        /*001c*/ 	.word	0xfffffffc


//--------------------- .text._Z13incrCntAtomicPi --------------------------
	.section	.text._Z13incrCntAtomicPi,"ax",@progbits
	.align	128
        .global         _Z13incrCntAtomicPi
        .type           _Z13incrCntAtomicPi,@function
        .size           _Z13incrCntAtomicPi,(.L_x_2 - _Z13incrCntAtomicPi)
        .other          _Z13incrCntAtomicPi,@"STO_CUDA_ENTRY STV_DEFAULT"
_Z13incrCntAtomicPi:
.text._Z13incrCntAtomicPi:
[----:B------:R-:W-:Y:S01]  /*0000*/  LDC R1, c[0x0][0x37c] ;  /* 0x0000df00ff017b82 */ /* 0x000fe20000000800 */
[----:B------:R-:W0:Y:S07]  /*0010*/  S2R R0, SR_LANEID ;  /* 0x0000000000007919 */ /* 0x000e2e0000000000 */
[----:B------:R-:W1:Y:S01]  /*0020*/  LDC.64 R2, c[0x0][0x380] ;  /* 0x0000e000ff027b82 */ /* 0x000e620000000a00 */
[----:B------:R-:W-:Y:S01]  /*0030*/  VOTEU.ANY UR6, UPT, PT ;  /* 0x0000000000067886 */ /* 0x000fe200038e0100 */
[----:B------:R-:W1:Y:S01]  /*0040*/  LDCU.64 UR4, c[0x0][0x358] ;  /* 0x00006b00ff0477ac */ /* 0x000e620008000a00 */
[----:B------:R-:W1:Y:S01]  /*0050*/  POPC R5, UR6 ;  /* 0x0000000600057d09 */ /* 0x000e620008000000 */
[----:B------:R-:W-:-:S06]  /*0060*/  UFLO.U32 UR7, UR6 ;  /* 0x00000006000772bd */ /* 0x000fcc00080e0000 */
[----:B0-----:R-:W-:-:S13]  /*0070*/  ISETP.EQ.U32.AND P0, PT, R0, UR7, PT ;  /* 0x0000000700007c0c */ /* 0x001fda000bf02070 */
[----:B-1----:R-:W-:Y:S01]  /*0080*/  @P0 REDG.E.ADD.STRONG.GPU desc[UR4][R2.64], R5 ;  /* 0x000000050200098e */ /* 0x002fe2000c12e104 */
[----:B------:R-:W-:Y:S05]  /*0090*/  EXIT ;  /* 0x000000000000794d */ /* 0x000fea0003800000 */
.L_x_0:
[----:B------:R-:W-:-:S00]  /*00a0*/  BRA `(.L_x_0) ;  /* 0xfffffffc00fc7947 */ /* 0x000fc0000383ffff */
[----:B------:R-:W-:-:S00]  /*00b0*/  NOP ;  /* 0x0000000000007918 */ /* 0x000fc00000000000 */
        /* <DEDUP_REMOVED lines=12> */
.L_x_2:


//--------------------- .text._Z16incrCntNonAtomicPi --------------------------
	.section	.text._Z16incrCntNonAtomicPi,"ax",@progbits
	.align	128
        .global         _Z16incrCntNonAtomicPi
        .type           _Z16incrCntNonAtomicPi,@function
        .size           _Z16incrCntNonAtomicPi,(.L_x_3 - _Z16incrCntNonAtomicPi)
        .other          _Z16incrCntNonAtomicPi,@"STO_CUDA_ENTRY STV_DEFAULT"
_Z16incrCntNonAtomicPi:
.text._Z16incrCntNonAtomicPi:
[----:B------:R-:W-:Y:S08]  /*0000*/  LDC R1, c[0x0][0x37c] ;  /* 0x0000df00ff017b82 */ /* 0x000ff00000000800 */
[----:B------:R-:W0:Y:S01]  /*0010*/  LDC.64 R2, c[0x0][0x380] ;  /* 0x0000e000ff027b82 */ /* 0x000e220000000a00 */
[----:B------:R-:W0:Y:S02]  /*0020*/  LDCU.64 UR4, c[0x0][0x358] ;  /* 0x00006b00ff0477ac */ /* 0x000e240008000a00 */
[----:B0-----:R-:W2:Y:S02]  /*0030*/  LDG.E R0, desc[UR4][R2.64] ;  /* 0x0000000402007981 */ /* 0x001ea4000c1e1900 */
[----:B--2---:R-:W-:-:S05]  /*0040*/  IADD3 R5, PT, PT, R0, 0x1, RZ ;  /* 0x0000000100057810 */ /* 0x004fca0007ffe0ff */
[----:B------:R-:W-:Y:S01]  /*0050*/  STG.E desc[UR4][R2.64], R5 ;  /* 0x0000000502007986 */ /* 0x000fe2000c101904 */
[----:B------:R-:W-:Y:S05]  /*0060*/  EXIT ;  /* 0x000000000000794d */ /* 0x000fea0003800000 */
.L_x_1:
        /* <DEDUP_REMOVED lines=9> */
.L_x_3:


//--------------------- .nv.shared.reserved.0     --------------------------
	.section	.nv.shared.reserved.0,"aw",@nobits
	.weak		__nv_reservedSMEM_offset_0_alias
	.size		__nv_reservedSMEM_offset_0_alias, 0, 64
	.other		__nv_reservedSMEM_offset_0_alias,@"STO_CUDA_RESERVED_SHARED STV_DEFAULT"
__nv_reservedSMEM_offset_0_alias:
	.zero		0
	.zero		64


//--------------------- .nv.constant0._Z13incrCntAtomicPi --------------------------
	.section	.nv.constant0._Z13incrCntAtomicPi,"a",@progbits
	.sectionflags	@""
	.align	4
.nv.constant0._Z13incrCntAtomicPi:
	.zero		904


//--------------------- .nv.constant0._Z16incrCntNonAtomicPi --------------------------
	.section	.nv.constant0._Z16incrCntNonAtomicPi,"a",@progbits
	.sectionflags	@""
	.align	4
.nv.constant0._Z16incrCntNonAtomicPi:
	.zero		904


//--------------------- SYMBOLS --------------------------

	.type		.nv.reservedSmem.offset0,@object
	.size		.nv.reservedSmem.offset0,0x4
